//
// Generated by NVIDIA NVVM Compiler
//
// Compiler Build ID: CL-36424714
// Cuda compilation tools, release 13.0, V13.0.88
// Based on NVVM 20.0.0
//

.version 9.0
.target sm_100
.address_size 64

	// .globl	_Z6reducePfS_m
// _ZZ6reducePfS_mE5sdata has been demoted

.visible .entry _Z6reducePfS_m(
	.param .u64 .ptr .align 1 _Z6reducePfS_m_param_0,
	.param .u64 .ptr .align 1 _Z6reducePfS_m_param_1,
	.param .u64 _Z6reducePfS_m_param_2
)
{
	.reg .pred 	%p<7>;
	.reg .b32 	%r<16>;
	.reg .b32 	%f<10>;
	.reg .b64 	%rd<15>;
	// demoted variable
	.shared .align 4 .b8 _ZZ6reducePfS_mE5sdata[1024];
	ld.param.u64 	%rd6, [_Z6reducePfS_m_param_0];
	ld.param.u64 	%rd7, [_Z6reducePfS_m_param_1];
	ld.param.u64 	%rd8, [_Z6reducePfS_m_param_2];
	mov.u32 	%r1, %tid.x;
	shl.b32 	%r7, %r1, 2;
	mov.u32 	%r8, _ZZ6reducePfS_mE5sdata;
	add.s32 	%r2, %r8, %r7;
	mov.b32 	%r9, 0;
	st.shared.u32 	[%r2], %r9;
	mov.u32 	%r15, %ntid.x;
	mov.u32 	%r4, %ctaid.x;
	mad.lo.s32 	%r10, %r15, %r4, %r1;
	cvt.u64.u32 	%rd14, %r10;
	setp.le.u64 	%p1, %rd8, %rd14;
	@%p1 bra 	$L__BB0_4;
	mov.u32 	%r11, %nctaid.x;
	mul.lo.s32 	%r12, %r11, %r15;
	cvt.u64.u32 	%rd2, %r12;
	cvta.to.global.u64 	%rd3, %rd6;
	mov.f32 	%f9, 0f00000000;
$L__BB0_2:
	shl.b64 	%rd9, %rd14, 2;
	add.s64 	%rd10, %rd3, %rd9;
	ld.global.f32 	%f4, [%rd10];
	max.f32 	%f9, %f4, %f9;
	add.s64 	%rd14, %rd14, %rd2;
	setp.lt.u64 	%p2, %rd14, %rd8;
	@%p2 bra 	$L__BB0_2;
	st.shared.f32 	[%r2], %f9;
$L__BB0_4:
	setp.lt.u32 	%p3, %r15, 2;
	@%p3 bra 	$L__BB0_8;
$L__BB0_5:
	shr.u32 	%r6, %r15, 1;
	bar.sync 	0;
	setp.ge.u32 	%p4, %r1, %r6;
	@%p4 bra 	$L__BB0_7;
	shl.b32 	%r13, %r6, 2;
	add.s32 	%r14, %r2, %r13;
	ld.shared.f32 	%f5, [%r14];
	ld.shared.f32 	%f6, [%r2];
	max.f32 	%f7, %f5, %f6;
	st.shared.f32 	[%r2], %f7;
$L__BB0_7:
	setp.gt.u32 	%p5, %r15, 3;
	mov.u32 	%r15, %r6;
	@%p5 bra 	$L__BB0_5;
$L__BB0_8:
	setp.ne.s32 	%p6, %r1, 0;
	@%p6 bra 	$L__BB0_10;
	ld.shared.f32 	%f8, [_ZZ6reducePfS_mE5sdata];
	cvta.to.global.u64 	%rd11, %rd7;
	mul.wide.u32 	%rd12, %r4, 4;
	add.s64 	%rd13, %rd11, %rd12;
	st.global.f32 	[%rd13], %f8;
$L__BB0_10:
	ret;

}


// ===== COMPILED SASS (sm_100) =====

	.target	sm_100

	.elftype	@"ET_EXEC"


//--------------------- .note.nv.tkinfo           --------------------------
	.section	.note.nv.tkinfo,"",@"SHT_NOTE"
	.sectionflags	@"SHF_NOTE_NV_TKINFO"
	.tkinfo
        /*0018*/ 	.word	0x00000002
        /*0030*/ 	.string	""
        /*0030*/ 	.string	"ptxas"
        /*0030*/ 	.string	"Cuda compilation tools, release 13.0, V13.0.88"
        /*0030*/ 	.string	"Build cuda_13.0.r13.0/compiler.36424714_0"
        /*0030*/ 	.string	"-arch sm_100 -m 64 "



//--------------------- .note.nv.cuinfo           --------------------------
	.section	.note.nv.cuinfo,"",@"SHT_NOTE"
	.sectionflags	@"SHF_NOTE_NV_CUINFO"
        /*0018*/ 	.short	0x0002
        /*001a*/ 	.short	0x0064
        /*001c*/ 	.short	0x0082
	.zero		2


//--------------------- .nv.info                  --------------------------
	.section	.nv.info,"",@"SHT_CUDA_INFO"
	.align	4


	//----- nvinfo : EIATTR_REGCOUNT
	.align		4
        /*0000*/ 	.byte	0x04, 0x2f
        /*0002*/ 	.short	(.L_1 - .L_0)
	.align		4
.L_0:
        /*0004*/ 	.word	index@(_Z6reducePfS_m)
        /*0008*/ 	.word	0x0000000e


	//----- nvinfo : EIATTR_FRAME_SIZE
	.align		4
.L_1:
        /*000c*/ 	.byte	0x04, 0x11
        /*000e*/ 	.short	(.L_3 - .L_2)
	.align		4
.L_2:
        /*0010*/ 	.word	index@(_Z6reducePfS_m)
        /*0014*/ 	.word	0x00000000


	//----- nvinfo : EIATTR_MIN_STACK_SIZE
	.align		4
.L_3:
        /*0018*/ 	.byte	0x04, 0x12
        /*001a*/ 	.short	(.L_5 - .L_4)
	.align		4
.L_4:
        /*001c*/ 	.word	index@(_Z6reducePfS_m)
        /*0020*/ 	.word	0x00000000
.L_5:


//--------------------- .nv.compat                --------------------------
	.section	.nv.compat,"",@"SHT_CUDA_COMPAT_INFO"
	.align	4
        /*0000*/ 	.byte	0x02, 0x09, 0x00, 0x00, 0x02, 0x02, 0x01, 0x00, 0x02, 0x05, 0x05, 0x00, 0x03, 0x07, 0x01, 0x01
        /*0010*/ 	.byte	0x02, 0x03, 0x00, 0x00, 0x02, 0x06, 0x01, 0x00, 0x04, 0x0b, 0x08, 0x00, 0x09, 0x00, 0x00, 0x00
        /*0020*/ 	.byte	0x00, 0x00, 0x00, 0x00


//--------------------- .nv.info._Z6reducePfS_m   --------------------------
	.section	.nv.info._Z6reducePfS_m,"",@"SHT_CUDA_INFO"
	.sectionflags	@""
	.align	4


	//----- nvinfo : EIATTR_CUDA_API_VERSION
	.align		4
        /*0000*/ 	.byte	0x04, 0x37
        /*0002*/ 	.short	(.L_7 - .L_6)
.L_6:
        /*0004*/ 	.word	0x00000082


	//----- nvinfo : EIATTR_KPARAM_INFO
	.align		4
.L_7:
        /*0008*/ 	.byte	0x04, 0x17
        /*000a*/ 	.short	(.L_9 - .L_8)
.L_8:
        /*000c*/ 	.word	0x00000000
        /*0010*/ 	.short	0x0002
        /*0012*/ 	.short	0x0010
        /*0014*/ 	.byte	0x00, 0xf0, 0x21, 0x00


	//----- nvinfo : EIATTR_KPARAM_INFO
	.align		4
.L_9:
        /*0018*/ 	.byte	0x04, 0x17
        /*001a*/ 	.short	(.L_11 - .L_10)
.L_10:
        /*001c*/ 	.word	0x00000000
        /*0020*/ 	.short	0x0001
        /*0022*/ 	.short	0x0008
        /*0024*/ 	.byte	0x00, 0xf5, 0x21, 0x00


	//----- nvinfo : EIATTR_KPARAM_INFO
	.align		4
.L_11:
        /*0028*/ 	.byte	0x04, 0x17
        /*002a*/ 	.short	(.L_13 - .L_12)
.L_12:
        /*002c*/ 	.word	0x00000000
        /*0030*/ 	.short	0x0000
        /*0032*/ 	.short	0x0000
        /*0034*/ 	.byte	0x00, 0xf5, 0x21, 0x00


	//----- nvinfo : EIATTR_SPARSE_MMA_MASK
	.align		4
.L_13:
        /*0038*/ 	.byte	0x03, 0x50
        /*003a*/ 	.short	0x0000


	//----- nvinfo : EIATTR_MAXREG_COUNT
	.align		4
        /*003c*/ 	.byte	0x03, 0x1b
        /*003e*/ 	.short	0x00ff


	//----- nvinfo : EIATTR_NUM_BARRIERS
	.align		4
        /*0040*/ 	.byte	0x02, 0x4c
        /*0042*/ 	.byte	0x01
	.zero		1


	//----- nvinfo : EIATTR_MERCURY_ISA_VERSION
	.align		4
        /*0044*/ 	.byte	0x03, 0x5f
        /*0046*/ 	.short	0x0101


	//----- nvinfo : EIATTR_VRC_CTA_INIT_COUNT
	.align		4
        /*0048*/ 	.byte	0x02, 0x4a
	.zero		1
	.zero		1


	//----- nvinfo : EIATTR_EXIT_INSTR_OFFSETS
	.align		4
        /*004c*/ 	.byte	0x04, 0x1c
        /*004e*/ 	.short	(.L_15 - .L_14)


	//   ....[0]....
.L_14:
        /*0050*/ 	.word	0x00000320


	//   ....[1]....
        /*0054*/ 	.word	0x000003a0


	//----- nvinfo : EIATTR_CRS_STACK_SIZE
	.align		4
.L_15:
        /*0058*/ 	.byte	0x04, 0x1e
        /*005a*/ 	.short	(.L_17 - .L_16)
.L_16:
        /*005c*/ 	.word	0x00000000


	//----- nvinfo : EIATTR_CBANK_PARAM_SIZE
	.align		4
.L_17:
        /*0060*/ 	.byte	0x03, 0x19
        /*0062*/ 	.short	0x0018


	//----- nvinfo : EIATTR_PARAM_CBANK
	.align		4
        /*0064*/ 	.byte	0x04, 0x0a
        /*0066*/ 	.short	(.L_19 - .L_18)
	.align		4
.L_18:
        /*0068*/ 	.word	index@(.nv.constant0._Z6reducePfS_m)
        /*006c*/ 	.short	0x0380
        /*006e*/ 	.short	0x0018


	//----- nvinfo : EIATTR_SW_WAR
	.align		4
.L_19:
        /*0070*/ 	.byte	0x04, 0x36
        /*0072*/ 	.short	(.L_21 - .L_20)
.L_20:
        /*0074*/ 	.word	0x00000008
.L_21:


//--------------------- .nv.callgraph             --------------------------
	.section	.nv.callgraph,"",@"SHT_CUDA_CALLGRAPH"
	.align	4
	.sectionentsize	8
	.align		4
        /*0000*/ 	.word	0x00000000
	.align		4
        /*0004*/ 	.word	0xffffffff
	.align		4
        /*0008*/ 	.word	0x00000000
	.align		4
        /*000c*/ 	.word	0xfffffffe
	.align		4
        /*0010*/ 	.word	0x00000000
	.align		4
        /*0014*/ 	.word	0xfffffffd
	.align		4
        /*0018*/ 	.word	0x00000000
	.align		4
        /*001c*/ 	.word	0xfffffffc


//--------------------- .text._Z6reducePfS_m      --------------------------
	.section	.text._Z6reducePfS_m,"ax",@progbits
	.align	128
        .global         _Z6reducePfS_m
        .type           _Z6reducePfS_m,@function
        .size           _Z6reducePfS_m,(.L_x_7 - _Z6reducePfS_m)
        .other          _Z6reducePfS_m,@"STO_CUDA_ENTRY STV_DEFAULT"
_Z6reducePfS_m:
.text._Z6reducePfS_m:
[----:B------:R-:W-:Y:S01]  /*0000*/  LDC R1, c[0x0][0x37c] ;  /* 0x0000df00ff017b82 */ /* 0x000fe20000000800 */
[----:B------:R-:W0:Y:S07]  /*0010*/  S2R R6, SR_TID.X ;  /* 0x0000000000067919 */ /* 0x000e2e0000002100 */
[----:B------:R-:W1:Y:S01]  /*0020*/  S2UR UR5, SR_CgaCtaId ;  /* 0x00000000000579c3 */ /* 0x000e620000008800 */
[----:B------:R-:W2:Y:S01]  /*0030*/  LDCU UR8, c[0x0][0x360] ;  /* 0x00006c00ff0877ac */ /* 0x000ea20008000800 */
[----:B------:R-:W-:Y:S01]  /*0040*/  BSSY.RECONVERGENT B0, `(.L_x_0) ;  /* 0x000001f000007945 */ /* 0x000fe20003800200 */
[----:B------:R-:W3:Y:S01]  /*0050*/  S2R R7, SR_CTAID.X ;  /* 0x0000000000077919 */ /* 0x000ee20000002500 */
[----:B------:R-:W4:Y:S01]  /*0060*/  LDCU.64 UR10, c[0x0][0x390] ;  /* 0x00007200ff0a77ac */ /* 0x000f220008000a00 */
[----:B------:R-:W-:Y:S01]  /*0070*/  UMOV UR4, 0x400 ;  /* 0x0000040000047882 */ /* 0x000fe20000000000 */
[----:B------:R-:W0:Y:S01]  /*0080*/  LDCU.64 UR6, c[0x0][0x358] ;  /* 0x00006b00ff0677ac */ /* 0x000e220008000a00 */
[----:B------:R-:W0:Y:S01]  /*0090*/  LDCU.64 UR12, c[0x0][0x380] ;  /* 0x00007000ff0c77ac */ /* 0x000e220008000a00 */
[----:B--2---:R-:W-:Y:S01]  /*00a0*/  IMAD.U32 R4, RZ, RZ, UR8 ;  /* 0x00000008ff047e24 */ /* 0x004fe2000f8e00ff */
[----:B-1----:R-:W-:-:S06]  /*00b0*/  ULEA UR4, UR5, UR4, 0x18 ;  /* 0x0000000405047291 */ /* 0x002fcc000f8ec0ff */
[----:B0-----:R-:W-:Y:S01]  /*00c0*/  LEA R0, R6, UR4, 0x2 ;  /* 0x0000000406007c11 */ /* 0x001fe2000f8e10ff */
[----:B---3--:R-:W-:-:S04]  /*00d0*/  IMAD R2, R7, UR8, R6 ;  /* 0x0000000807027c24 */ /* 0x008fc8000f8e0206 */
[----:B------:R0:W-:Y:S01]  /*00e0*/  STS [R0], RZ ;  /* 0x000000ff00007388 */ /* 0x0001e20000000800 */
[----:B----4-:R-:W-:-:S04]  /*00f0*/  ISETP.GE.U32.AND P0, PT, R2, UR10, PT ;  /* 0x0000000a02007c0c */ /* 0x010fc8000bf06070 */
[----:B------:R-:W-:-:S13]  /*0100*/  ISETP.GE.U32.AND.EX P0, PT, RZ, UR11, PT, P0 ;  /* 0x0000000bff007c0c */ /* 0x000fda000bf06100 */
[----:B0-----:R-:W-:Y:S05]  /*0110*/  @P0 BRA `(.L_x_1) ;  /* 0x0000000000440947 */ /* 0x001fea0003800000 */
[----:B------:R-:W0:Y:S01]  /*0120*/  LDCU UR4, c[0x0][0x370] ;  /* 0x00006e00ff0477ac */ /* 0x000e220008000800 */
[----:B------:R-:W-:Y:S01]  /*0130*/  BSSY.RECONVERGENT B1, `(.L_x_2) ;  /* 0x000000e000017945 */ /* 0x000fe20003800200 */
[----:B------:R-:W-:Y:S02]  /*0140*/  IMAD.MOV.U32 R8, RZ, RZ, R2 ;  /* 0x000000ffff087224 */ /* 0x000fe400078e0002 */
[----:B------:R-:W-:Y:S02]  /*0150*/  IMAD.MOV.U32 R9, RZ, RZ, RZ ;  /* 0x000000ffff097224 */ /* 0x000fe400078e00ff */
[----:B------:R-:W-:Y:S02]  /*0160*/  IMAD.MOV.U32 R5, RZ, RZ, RZ ;  /* 0x000000ffff057224 */ /* 0x000fe400078e00ff */
[----:B0-----:R-:W-:-:S07]  /*0170*/  IMAD R11, R4, UR4, RZ ;  /* 0x00000004040b7c24 */ /* 0x001fce000f8e02ff */
.L_x_3:
[----:B------:R-:W-:-:S04]  /*0180*/  LEA R2, P0, R8, UR12, 0x2 ;  /* 0x0000000c08027c11 */ /* 0x000fc8000f8010ff */
[----:B------:R-:W-:-:S05]  /*0190*/  LEA.HI.X R3, R8, UR13, R9, 0x2, P0 ;  /* 0x0000000d08037c11 */ /* 0x000fca00080f1409 */
[----:B------:R-:W2:Y:S01]  /*01a0*/  LDG.E R2, desc[UR6][R2.64] ;  /* 0x0000000602027981 */ /* 0x000ea2000c1e1900 */
[----:B------:R-:W-:-:S05]  /*01b0*/  IADD3 R8, P0, PT, R11, R8, RZ ;  /* 0x000000080b087210 */ /* 0x000fca0007f1e0ff */
[----:B------:R-:W-:Y:S01]  /*01c0*/  IMAD.X R9, RZ, RZ, R9, P0 ;  /* 0x000000ffff097224 */ /* 0x000fe200000e0609 */
[----:B------:R-:W-:-:S04]  /*01d0*/  ISETP.GE.U32.AND P0, PT, R8, UR10, PT ;  /* 0x0000000a08007c0c */ /* 0x000fc8000bf06070 */
[----:B------:R-:W-:Y:S02]  /*01e0*/  ISETP.GE.U32.AND.EX P0, PT, R9, UR11, PT, P0 ;  /* 0x0000000b09007c0c */ /* 0x000fe4000bf06100 */
[----:B--2---:R-:W-:-:S11]  /*01f0*/  FMNMX R5, R2, R5, !PT ;  /* 0x0000000502057209 */ /* 0x004fd60007800000 */
[----:B------:R-:W-:Y:S05]  /*0200*/  @!P0 BRA `(.L_x_3) ;  /* 0xfffffffc00dc8947 */ /* 0x000fea000383ffff */
[----:B------:R-:W-:Y:S05]  /*0210*/  BSYNC.RECONVERGENT B1 ;  /* 0x0000000000017941 */ /* 0x000fea0003800200 */
.L_x_2:
[----:B------:R0:W-:Y:S02]  /*0220*/  STS [R0], R5 ;  /* 0x0000000500007388 */ /* 0x0001e40000000800 */
.L_x_1:
[----:B------:R-:W-:Y:S05]  /*0230*/  BSYNC.RECONVERGENT B0 ;  /* 0x0000000000007941 */ /* 0x000fea0003800200 */
.L_x_0:
[----:B------:R-:W-:Y:S02]  /*0240*/  ISETP.GE.U32.AND P1, PT, R4, 0x2, PT ;  /* 0x000000020400780c */ /* 0x000fe40003f26070 */
[----:B------:R-:W-:-:S11]  /*0250*/  ISETP.NE.AND P0, PT, R6, RZ, PT ;  /* 0x000000ff0600720c */ /* 0x000fd60003f05270 */
[----:B------:R-:W-:Y:S05]  /*0260*/  @!P1 BRA `(.L_x_4) ;  /* 0x00000000002c9947 */ /* 0x000fea0003800000 */
.L_x_5:
[----:B------:R-:W-:Y:S01]  /*0270*/  BAR.SYNC.DEFER_BLOCKING 0x0 ;  /* 0x0000000000007b1d */ /* 0x000fe20000010000 */
[----:B0-----:R-:W-:-:S04]  /*0280*/  SHF.R.U32.HI R5, RZ, 0x1, R4 ;  /* 0x00000001ff057819 */ /* 0x001fc80000011604 */
[----:B------:R-:W-:-:S13]  /*0290*/  ISETP.GE.U32.AND P1, PT, R6, R5, PT ;  /* 0x000000050600720c */ /* 0x000fda0003f26070 */
[----:B------:R-:W-:Y:S01]  /*02a0*/  @!P1 IMAD R2, R5, 0x4, R0 ;  /* 0x0000000405029824 */ /* 0x000fe200078e0200 */
[----:B------:R-:W-:Y:S05]  /*02b0*/  @!P1 LDS R3, [R0] ;  /* 0x0000000000039984 */ /* 0x000fea0000000800 */
[----:B------:R-:W0:Y:S02]  /*02c0*/  @!P1 LDS R2, [R2] ;  /* 0x0000000002029984 */ /* 0x000e240000000800 */
[----:B0-----:R-:W-:-:S05]  /*02d0*/  @!P1 FMNMX R3, R2, R3, !PT ;  /* 0x0000000302039209 */ /* 0x001fca0007800000 */
[----:B------:R1:W-:Y:S01]  /*02e0*/  @!P1 STS [R0], R3 ;  /* 0x0000000300009388 */ /* 0x0003e20000000800 */
[----:B------:R-:W-:Y:S01]  /*02f0*/  ISETP.GT.U32.AND P1, PT, R4, 0x3, PT ;  /* 0x000000030400780c */ /* 0x000fe20003f24070 */
[----:B------:R-:W-:-:S12]  /*0300*/  IMAD.MOV.U32 R4, RZ, RZ, R5 ;  /* 0x000000ffff047224 */ /* 0x000fd800078e0005 */
[----:B-1----:R-:W-:Y:S05]  /*0310*/  @P1 BRA `(.L_x_5) ;  /* 0xfffffffc00d41947 */ /* 0x002fea000383ffff */
.L_x_4:
[----:B------:R-:W-:Y:S05]  /*0320*/  @P0 EXIT ;  /* 0x000000000000094d */ /* 0x000fea0003800000 */
[----:B------:R-:W1:Y:S01]  /*0330*/  S2UR UR5, SR_CgaCtaId ;  /* 0x00000000000579c3 */ /* 0x000e620000008800 */
[----:B------:R-:W-:-:S07]  /*0340*/  UMOV UR4, 0x400 ;  /* 0x0000040000047882 */ /* 0x000fce0000000000 */
[----:B------:R-:W2:Y:S01]  /*0350*/  LDC.64 R2, c[0x0][0x388] ;  /* 0x0000e200ff027b82 */ /* 0x000ea20000000a00 */
[----:B-1----:R-:W-:Y:S01]  /*0360*/  ULEA UR4, UR5, UR4, 0x18 ;  /* 0x0000000405047291 */ /* 0x002fe2000f8ec0ff */
[----:B--2---:R-:W-:-:S08]  /*0370*/  IMAD.WIDE.U32 R2, R7, 0x4, R2 ;  /* 0x0000000407027825 */ /* 0x004fd000078e0002 */
[----:B0-----:R-:W0:Y:S04]  /*0380*/  LDS R5, [UR4] ;  /* 0x00000004ff057984 */ /* 0x001e280008000800 */
[----:B0-----:R-:W-:Y:S01]  /*0390*/  STG.E desc[UR6][R2.64], R5 ;  /* 0x0000000502007986 */ /* 0x001fe2000c101906 */
[----:B------:R-:W-:Y:S05]  /*03a0*/  EXIT ;  /* 0x000000000000794d */ /* 0x000fea0003800000 */
.L_x_6:
[----:B------:R-:W-:-:S00]  /*03b0*/  BRA `(.L_x_6) ;  /* 0xfffffffc00fc7947 */ /* 0x000fc0000383ffff */
[----:B------:R-:W-:-:S00]  /*03c0*/  NOP ;  /* 0x0000000000007918 */ /* 0x000fc00000000000 */
        /* <DEDUP_REMOVED lines=11> */
.L_x_7:


//--------------------- .nv.shared._Z6reducePfS_m --------------------------
	.section	.nv.shared._Z6reducePfS_m,"aw",@nobits
	.sectionflags	@""
	.align	4
.nv.shared._Z6reducePfS_m:
	.zero		2048


//--------------------- .nv.shared.reserved.0     --------------------------
	.section	.nv.shared.reserved.0,"aw",@nobits
	.weak		__nv_reservedSMEM_offset_0_alias
	.size		__nv_reservedSMEM_offset_0_alias, 0, 64
	.other		__nv_reservedSMEM_offset_0_alias,@"STO_CUDA_RESERVED_SHARED STV_DEFAULT"
__nv_reservedSMEM_offset_0_alias:
	.zero		0
	.zero		64


//--------------------- .nv.constant0._Z6reducePfS_m --------------------------
	.section	.nv.constant0._Z6reducePfS_m,"a",@progbits
	.sectionflags	@""
	.align	4
.nv.constant0._Z6reducePfS_m:
	.zero		920


//--------------------- SYMBOLS --------------------------

	.type		.nv.reservedSmem.offset0,@object
	.size		.nv.reservedSmem.offset0,0x4
	.type		.nv.reservedSmem.cap,@object
	.size		.nv.reservedSmem.cap,0x4
